	.headerflags	@"EF_CUDA_TEXMODE_UNIFIED EF_CUDA_64BIT_ADDRESS EF_CUDA_ACCELERATORS EF_CUDA_SM90 EF_CUDA_VIRTUAL_SM(EF_CUDA_SM90)"
	.elftype	@"ET_EXEC"


//--------------------- .nv.info                  --------------------------
	.section	.nv.info,"",@"SHT_CUDA_INFO"
	.align	4


	//----- nvinfo : EIATTR_REGCOUNT
	.align		4
        /*0000*/ 	.byte	0x04, 0x2f
        /*0002*/ 	.short	(.L_1 - .L_0)
	.align		4
.L_0:
        /*0004*/ 	.word	index@(triton_poi_fused_convolution_relu_31)
        /*0008*/ 	.word	0x0000000c


	//----- nvinfo : EIATTR_MIN_STACK_SIZE
	.align		4
.L_1:
        /*000c*/ 	.byte	0x04, 0x12
        /*000e*/ 	.short	(.L_3 - .L_2)
	.align		4
.L_2:
        /*0010*/ 	.word	index@(triton_poi_fused_convolution_relu_31)
        /*0014*/ 	.word	0x00000000


	//----- nvinfo : EIATTR_FRAME_SIZE
	.align		4
.L_3:
        /*0018*/ 	.byte	0x04, 0x11
        /*001a*/ 	.short	(.L_5 - .L_4)
	.align		4
.L_4:
        /*001c*/ 	.word	index@(triton_poi_fused_convolution_relu_31)
        /*0020*/ 	.word	0x00000000


	//----- nvinfo : EIATTR_MIN_STACK_SIZE
	.align		4
.L_5:
        /*0024*/ 	.byte	0x04, 0x12
        /*0026*/ 	.short	(.L_7 - .L_6)
	.align		4
.L_6:
        /*0028*/ 	.word	index@(triton_poi_fused_convolution_relu_31)
        /*002c*/ 	.word	0x00000000
.L_7:


//--------------------- .nv.info.triton_poi_fused_convolution_relu_31 --------------------------
	.section	.nv.info.triton_poi_fused_convolution_relu_31,"",@"SHT_CUDA_INFO"
	.sectionflags	@""
	.align	4


	//----- nvinfo : EIATTR_CUDA_API_VERSION
	.align		4
        /*0000*/ 	.byte	0x04, 0x37
        /*0002*/ 	.short	(.L_9 - .L_8)
.L_8:
        /*0004*/ 	.word	0x0000007c


	//----- nvinfo : EIATTR_KPARAM_INFO
	.align		4
.L_9:
        /*0008*/ 	.byte	0x04, 0x17
        /*000a*/ 	.short	(.L_11 - .L_10)
.L_10:
        /*000c*/ 	.word	0x00000000
        /*0010*/ 	.short	0x0002
        /*0012*/ 	.short	0x0010
        /*0014*/ 	.byte	0x00, 0xf0, 0x11, 0x00


	//----- nvinfo : EIATTR_KPARAM_INFO
	.align		4
.L_11:
        /*0018*/ 	.byte	0x04, 0x17
        /*001a*/ 	.short	(.L_13 - .L_12)
.L_12:
        /*001c*/ 	.word	0x00000000
        /*0020*/ 	.short	0x0001
        /*0022*/ 	.short	0x0008
        /*0024*/ 	.byte	0x00, 0xf4, 0x21, 0x00


	//----- nvinfo : EIATTR_KPARAM_INFO
	.align		4
.L_13:
        /*0028*/ 	.byte	0x04, 0x17
        /*002a*/ 	.short	(.L_15 - .L_14)
.L_14:
        /*002c*/ 	.word	0x00000000
        /*0030*/ 	.short	0x0000
        /*0032*/ 	.short	0x0000
        /*0034*/ 	.byte	0x00, 0xf4, 0x21, 0x00


	//----- nvinfo : EIATTR_SPARSE_MMA_MASK
	.align		4
.L_15:
        /*0038*/ 	.byte	0x03, 0x50
        /*003a*/ 	.short	0x0000


	//----- nvinfo : EIATTR_MAXREG_COUNT
	.align		4
        /*003c*/ 	.byte	0x03, 0x1b
        /*003e*/ 	.short	0x00ff


	//----- nvinfo : EIATTR_EXIT_INSTR_OFFSETS
	.align		4
        /*0040*/ 	.byte	0x04, 0x1c
        /*0042*/ 	.short	(.L_17 - .L_16)


	//   ....[0]....
.L_16:
        /*0044*/ 	.word	0x00000150


	//----- nvinfo : EIATTR_REQNTID
	.align		4
.L_17:
        /*0048*/ 	.byte	0x04, 0x10
        /*004a*/ 	.short	(.L_19 - .L_18)
.L_18:
        /*004c*/ 	.word	0x00000080
        /*0050*/ 	.word	0x00000001
        /*0054*/ 	.word	0x00000001


	//----- nvinfo : EIATTR_CBANK_PARAM_SIZE
	.align		4
.L_19:
        /*0058*/ 	.byte	0x03, 0x19
        /*005a*/ 	.short	0x0014


	//----- nvinfo : EIATTR_PARAM_CBANK
	.align		4
        /*005c*/ 	.byte	0x04, 0x0a
        /*005e*/ 	.short	(.L_21 - .L_20)
	.align		4
.L_20:
        /*0060*/ 	.word	index@(.nv.constant0.triton_poi_fused_convolution_relu_31)
        /*0064*/ 	.short	0x0210
        /*0066*/ 	.short	0x0014


	//----- nvinfo : EIATTR_SW_WAR
	.align		4
.L_21:
        /*0068*/ 	.byte	0x04, 0x36
        /*006a*/ 	.short	(.L_23 - .L_22)
.L_22:
        /*006c*/ 	.word	0x00000008
.L_23:


//--------------------- .nv.callgraph             --------------------------
	.section	.nv.callgraph,"",@"SHT_CUDA_CALLGRAPH"
	.align	4
	.sectionentsize	8
	.align		4
        /*0000*/ 	.word	0x00000000
	.align		4
        /*0004*/ 	.word	0xffffffff
	.align		4
        /*0008*/ 	.word	0x00000000
	.align		4
        /*000c*/ 	.word	0xfffffffe
	.align		4
        /*0010*/ 	.word	0x00000000
	.align		4
        /*0014*/ 	.word	0xfffffffd
	.align		4
        /*0018*/ 	.word	0x00000000
	.align		4
        /*001c*/ 	.word	0xfffffffc


//--------------------- .text.triton_poi_fused_convolution_relu_31 --------------------------
	.section	.text.triton_poi_fused_convolution_relu_31,"ax",@progbits
	.align	128
        .global         triton_poi_fused_convolution_relu_31
        .type           triton_poi_fused_convolution_relu_31,@function
        .size           triton_poi_fused_convolution_relu_31,(.L_x_1 - triton_poi_fused_convolution_relu_31)
        .other          triton_poi_fused_convolution_relu_31,@"STO_CUDA_ENTRY STV_DEFAULT"
triton_poi_fused_convolution_relu_31:
.text.triton_poi_fused_convolution_relu_31:
[----:B------:R-:W-:Y:S01]  /*0000*/  LDC R1, c[0x0][0x28] ;  /* 0x00000a00ff017b82 */ /* 0x000fe20000000800 */
[----:B------:R-:W1:Y:S07]  /*0010*/  S2R R0, SR_TID.X ;  /* 0x0000000000007919 */ /* 0x000e6e0000002100 */
[----:B------:R-:W2:Y:S01]  /*0020*/  LDC.64 R4, c[0x0][0x218] ;  /* 0x00008600ff047b82 */ /* 0x000ea20000000a00 */
[----:B------:R-:W-:Y:S01]  /*0030*/  ULDC.64 UR4, c[0x0][0x208] ;  /* 0x0000820000047ab9 */ /* 0x000fe20000000a00 */
[----:B------:R-:W3:Y:S06]  /*0040*/  S2R R7, SR_CTAID.X ;  /* 0x0000000000077919 */ /* 0x000eec0000002500 */
[----:B------:R-:W4:Y:S01]  /*0050*/  LDC.64 R2, c[0x0][0x210] ;  /* 0x00008400ff027b82 */ /* 0x000f220000000a00 */
[----:B-1----:R-:W-:-:S02]  /*0060*/  LOP3.LUT R0, R0, 0x7f, RZ, 0xc0, !PT ;  /* 0x0000007f00007812 */ /* 0x002fc400078ec0ff */
[----:B---3--:R-:W-:-:S03]  /*0070*/  SHF.R.S32.HI R6, RZ, 0x18, R7 ;  /* 0x00000018ff067819 */ /* 0x008fc60000011407 */
[----:B------:R-:W-:Y:S01]  /*0080*/  IMAD R7, R7, 0x80, R0 ;  /* 0x0000008007077824 */ /* 0x000fe200078e0200 */
[----:B------:R-:W-:-:S03]  /*0090*/  SGXT R0, R6, 0x1 ;  /* 0x000000010600781a */ /* 0x000fc60000000200 */
[----:B----4-:R-:W-:Y:S01]  /*00a0*/  IMAD.WIDE R2, R7, 0x4, R2 ;  /* 0x0000000407027825 */ /* 0x010fe200078e0202 */
[----:B------:R-:W-:-:S04]  /*00b0*/  LEA.HI R0, R0, R7, RZ, 0x7 ;  /* 0x0000000700007211 */ /* 0x000fc800078f38ff */
[----:B------:R-:W-:-:S05]  /*00c0*/  LOP3.LUT R0, R0, 0xffffff80, RZ, 0xc0, !PT ;  /* 0xffffff8000007812 */ /* 0x000fca00078ec0ff */
[----:B------:R-:W-:Y:S02]  /*00d0*/  IMAD.IADD R9, R7, 0x1, -R0 ;  /* 0x0000000107097824 */ /* 0x000fe400078e0a00 */
[----:B------:R-:W3:Y:S02]  /*00e0*/  LDG.E R0, desc[UR4][R2.64] ;  /* 0x0000000402007981 */ /* 0x000ee4000c1e1900 */
[----:B--2---:R-:W-:-:S06]  /*00f0*/  IMAD.WIDE R4, R9, 0x4, R4 ;  /* 0x0000000409047825 */ /* 0x004fcc00078e0204 */
[----:B------:R-:W3:Y:S02]  /*0100*/  LDG.E.EL R5, desc[UR4][R4.64] ;  /* 0x0000000404057981 */ /* 0x000ee4000c2e1900 */
[C---:B---3--:R-:W-:Y:S01]  /*0110*/  FADD R6, R0.reuse, R5 ;  /* 0x0000000500067221 */ /* 0x048fe20000000000 */
[----:B------:R-:W-:-:S04]  /*0120*/  FSETP.GEU.AND P0, PT, R0, -R5, PT ;  /* 0x800000050000720b */ /* 0x000fc80003f0e000 */
[----:B------:R-:W-:-:S05]  /*0130*/  FSEL R7, R6, RZ, P0 ;  /* 0x000000ff06077208 */ /* 0x000fca0000000000 */
[----:B------:R-:W-:Y:S01]  /*0140*/  STG.E desc[UR4][R2.64], R7 ;  /* 0x0000000702007986 */ /* 0x000fe2000c101904 */
[----:B------:R-:W-:Y:S05]  /*0150*/  EXIT ;  /* 0x000000000000794d */ /* 0x000fea0003800000 */
.L_x_0:
[----:B------:R-:W-:-:S00]  /*0160*/  BRA `(.L_x_0) ;  /* 0xfffffffc00fc7947 */ /* 0x000fc0000383ffff */
[----:B------:R-:W-:-:S00]  /*0170*/  NOP ;  /* 0x0000000000007918 */ /* 0x000fc00000000000 */
        /* <DEDUP_REMOVED lines=8> */
.L_x_1:


//--------------------- .nv.constant0.triton_poi_fused_convolution_relu_31 --------------------------
	.section	.nv.constant0.triton_poi_fused_convolution_relu_31,"a",@progbits
	.sectionflags	@""
	.align	4
.nv.constant0.triton_poi_fused_convolution_relu_31:
	.zero		548
